//
// Generated by NVIDIA NVVM Compiler
//
// Compiler Build ID: CL-36424714
// Cuda compilation tools, release 13.0, V13.0.88
// Based on NVVM 20.0.0
//

.version 9.0
.target sm_100
.address_size 64

	// .globl	_Z16pureLiteralCheckPiS_S_
.extern .func  (.param .b32 func_retval0) vprintf
(
	.param .b64 vprintf_param_0,
	.param .b64 vprintf_param_1
)
;
.global .align 4 .u32 dev_noVars;
.global .align 4 .u32 dev_noNoGoods;
.global .align 4 .u32 dev_currentNoGoods;
.global .align 4 .u32 dev_varsYetToBeAssigned;
.global .align 4 .u32 dev_noOfVarsPerThread = 4;
.global .align 4 .u32 dev_noNoGoodsperThread = 2;
.global .align 4 .u32 dev_conflict;
.global .align 1 .b8 $str[42] = {116, 104, 46, 32, 110, 111, 32, 37, 100, 32, 99, 104, 97, 110, 103, 105, 110, 103, 32, 32, 37, 100, 32, 111, 102, 32, 99, 108, 97, 117, 115, 101, 32, 116, 111, 32, 83, 65, 84, 32, 10};

.visible .entry _Z16pureLiteralCheckPiS_S_(
	.param .u64 .ptr .align 1 _Z16pureLiteralCheckPiS_S__param_0,
	.param .u64 .ptr .align 1 _Z16pureLiteralCheckPiS_S__param_1,
	.param .u64 .ptr .align 1 _Z16pureLiteralCheckPiS_S__param_2
)
{
	.reg .pred 	%p<7>;
	.reg .b32 	%r<17>;
	.reg .b64 	%rd<9>;

	ld.param.u64 	%rd4, [_Z16pureLiteralCheckPiS_S__param_1];
	ld.param.u64 	%rd5, [_Z16pureLiteralCheckPiS_S__param_2];
	mov.u32 	%r7, %ctaid.x;
	mov.u32 	%r8, %ntid.x;
	mov.u32 	%r9, %tid.x;
	mad.lo.s32 	%r1, %r7, %r8, %r9;
	ld.global.u32 	%r2, [dev_noOfVarsPerThread];
	setp.lt.s32 	%p1, %r2, 1;
	@%p1 bra 	$L__BB0_8;
	mul.lo.s32 	%r16, %r2, %r1;
	cvta.to.global.u64 	%rd1, %rd4;
	cvta.to.global.u64 	%rd2, %rd5;
$L__BB0_2:
	ld.global.u32 	%r10, [dev_noVars];
	setp.gt.s32 	%p2, %r16, %r10;
	@%p2 bra 	$L__BB0_7;
	mul.wide.s32 	%rd6, %r16, 4;
	add.s64 	%rd3, %rd1, %rd6;
	ld.global.u32 	%r11, [%rd3];
	setp.ne.s32 	%p3, %r11, 0;
	@%p3 bra 	$L__BB0_7;
	add.s64 	%rd8, %rd2, %rd6;
	ld.global.u32 	%r5, [%rd8];
	setp.eq.s32 	%p4, %r5, 1;
	@%p4 bra 	$L__BB0_6;
	setp.ne.s32 	%p5, %r5, -1;
	@%p5 bra 	$L__BB0_7;
$L__BB0_6:
	neg.s32 	%r12, %r5;
	st.global.u32 	[%rd3], %r12;
	atom.global.add.u32 	%r13, [dev_varsYetToBeAssigned], -1;
$L__BB0_7:
	bar.sync 	0;
	add.s32 	%r16, %r16, 1;
	ld.global.u32 	%r14, [dev_noOfVarsPerThread];
	mad.lo.s32 	%r15, %r14, %r1, %r14;
	setp.lt.s32 	%p6, %r16, %r15;
	@%p6 bra 	$L__BB0_2;
$L__BB0_8:
	ret;

}
	// .globl	_Z26removeNoGoodSetsContainingPiS_S_S_
.visible .entry _Z26removeNoGoodSetsContainingPiS_S_S_(
	.param .u64 .ptr .align 1 _Z26removeNoGoodSetsContainingPiS_S_S__param_0,
	.param .u64 .ptr .align 1 _Z26removeNoGoodSetsContainingPiS_S_S__param_1,
	.param .u64 .ptr .align 1 _Z26removeNoGoodSetsContainingPiS_S_S__param_2,
	.param .u64 .ptr .align 1 _Z26removeNoGoodSetsContainingPiS_S_S__param_3
)
{
	.local .align 8 .b8 	__local_depot1[8];
	.reg .b64 	%SP;
	.reg .b64 	%SPL;
	.reg .pred 	%p<9>;
	.reg .b32 	%r<56>;
	.reg .b64 	%rd<23>;

	mov.u64 	%SPL, __local_depot1;
	cvta.local.u64 	%SP, %SPL;
	ld.param.u64 	%rd6, [_Z26removeNoGoodSetsContainingPiS_S_S__param_0];
	ld.param.u64 	%rd4, [_Z26removeNoGoodSetsContainingPiS_S_S__param_1];
	ld.param.u64 	%rd5, [_Z26removeNoGoodSetsContainingPiS_S_S__param_3];
	cvta.to.global.u64 	%rd1, %rd6;
	mov.u32 	%r25, %ctaid.x;
	mov.u32 	%r26, %ntid.x;
	mov.u32 	%r27, %tid.x;
	mad.lo.s32 	%r1, %r25, %r26, %r27;
	ld.global.u32 	%r52, [dev_noNoGoodsperThread];
	setp.lt.s32 	%p1, %r52, 0;
	mov.b32 	%r54, 0;
	@%p1 bra 	$L__BB1_10;
	ld.global.u32 	%r53, [dev_noVars];
	mul.lo.s32 	%r46, %r52, %r1;
	add.u64 	%rd7, %SP, 0;
	add.u64 	%rd2, %SPL, 0;
	cvta.to.global.u64 	%rd3, %rd5;
	mov.b32 	%r54, 0;
	mov.u64 	%rd17, $str;
$L__BB1_2:
	ld.global.u32 	%r29, [dev_noNoGoods];
	setp.ge.s32 	%p2, %r46, %r29;
	setp.lt.s32 	%p3, %r53, 1;
	or.pred  	%p4, %p2, %p3;
	@%p4 bra 	$L__BB1_9;
	mov.b32 	%r49, 1;
$L__BB1_4:
	mov.u32 	%r10, %r49;
	add.s32 	%r12, %r53, 1;
	mad.lo.s32 	%r13, %r46, %r53, %r46;
	cvt.s64.s32 	%rd8, %r13;
	cvt.u64.u32 	%rd9, %r10;
	add.s64 	%rd10, %rd8, %rd9;
	shl.b64 	%rd11, %rd10, 2;
	add.s64 	%rd12, %rd1, %rd11;
	ld.global.u32 	%r31, [%rd12];
	mul.wide.u32 	%rd13, %r10, 4;
	add.s64 	%rd14, %rd3, %rd13;
	ld.global.u32 	%r32, [%rd14];
	setp.ne.s32 	%p5, %r31, %r32;
	@%p5 bra 	$L__BB1_7;
	ld.global.u32 	%r33, [%rd1];
	add.s32 	%r34, %r13, %r33;
	setp.eq.s32 	%p6, %r34, 2;
	@%p6 bra 	$L__BB1_7;
	mul.lo.s32 	%r35, %r12, %r1;
	mul.wide.s32 	%rd15, %r35, 4;
	add.s64 	%rd16, %rd1, %rd15;
	ld.global.u32 	%r36, [%rd16];
	st.local.v2.u32 	[%rd2], {%r1, %r36};
	cvta.global.u64 	%rd18, %rd17;
	{ // callseq 0, 0
	.param .b64 param0;
	st.param.b64 	[param0], %rd18;
	.param .b64 param1;
	st.param.b64 	[param1], %rd7;
	.param .b32 retval0;
	call.uni (retval0), 
	vprintf, 
	(
	param0, 
	param1
	);
	ld.param.b32 	%r37, [retval0];
	} // callseq 0
	ld.global.u32 	%r39, [dev_noVars];
	mad.lo.s32 	%r40, %r46, %r39, %r46;
	mul.wide.s32 	%rd20, %r40, 4;
	add.s64 	%rd21, %rd1, %rd20;
	mov.b32 	%r41, 2;
	st.global.u32 	[%rd21], %r41;
	add.s32 	%r54, %r54, -1;
$L__BB1_7:
	bar.sync 	0;
	add.s32 	%r49, %r10, 1;
	ld.global.u32 	%r53, [dev_noVars];
	setp.lt.s32 	%p7, %r10, %r53;
	@%p7 bra 	$L__BB1_4;
	ld.global.u32 	%r52, [dev_noNoGoodsperThread];
$L__BB1_9:
	add.s32 	%r22, %r46, 1;
	mad.lo.s32 	%r42, %r52, %r1, %r52;
	setp.lt.s32 	%p8, %r46, %r42;
	mov.u32 	%r46, %r22;
	@%p8 bra 	$L__BB1_2;
$L__BB1_10:
	cvta.to.global.u64 	%rd22, %rd4;
	atom.global.add.u32 	%r43, [%rd22], %r54;
	ret;

}


// ===== COMPILED SASS (sm_100) =====

	.target	sm_100

	.elftype	@"ET_EXEC"


//--------------------- .note.nv.tkinfo           --------------------------
	.section	.note.nv.tkinfo,"",@"SHT_NOTE"
	.sectionflags	@"SHF_NOTE_NV_TKINFO"
	.tkinfo
        /*0018*/ 	.word	0x00000002
        /*0030*/ 	.string	""
        /*0030*/ 	.string	"ptxas"
        /*0030*/ 	.string	"Cuda compilation tools, release 13.0, V13.0.88"
        /*0030*/ 	.string	"Build cuda_13.0.r13.0/compiler.36424714_0"
        /*0030*/ 	.string	"-arch sm_100 -m 64 "



//--------------------- .note.nv.cuinfo           --------------------------
	.section	.note.nv.cuinfo,"",@"SHT_NOTE"
	.sectionflags	@"SHF_NOTE_NV_CUINFO"
        /*0018*/ 	.short	0x0002
        /*001a*/ 	.short	0x0064
        /*001c*/ 	.short	0x0082
	.zero		2


//--------------------- .nv.info                  --------------------------
	.section	.nv.info,"",@"SHT_CUDA_INFO"
	.align	4


	//----- nvinfo : EIATTR_REGCOUNT
	.align		4
        /*0000*/ 	.byte	0x04, 0x2f
        /*0002*/ 	.short	(.L_9 - .L_8)
	.align		4
.L_8:
        /*0004*/ 	.word	index@(_Z16pureLiteralCheckPiS_S_)
        /*0008*/ 	.word	0x00000016


	//----- nvinfo : EIATTR_FRAME_SIZE
	.align		4
.L_9:
        /*000c*/ 	.byte	0x04, 0x11
        /*000e*/ 	.short	(.L_11 - .L_10)
	.align		4
.L_10:
        /*0010*/ 	.word	index@(_Z16pureLiteralCheckPiS_S_)
        /*0014*/ 	.word	0x00000000


	//----- nvinfo : EIATTR_REGCOUNT
	.align		4
.L_11:
        /*0018*/ 	.byte	0x04, 0x2f
        /*001a*/ 	.short	(.L_13 - .L_12)
	.align		4
.L_12:
        /*001c*/ 	.word	index@(_Z26removeNoGoodSetsContainingPiS_S_S_)
        /*0020*/ 	.word	0x00000019


	//----- nvinfo : EIATTR_FRAME_SIZE
	.align		4
.L_13:
        /*0024*/ 	.byte	0x04, 0x11
        /*0026*/ 	.short	(.L_15 - .L_14)
	.align		4
.L_14:
        /*0028*/ 	.word	index@(_Z26removeNoGoodSetsContainingPiS_S_S_)
        /*002c*/ 	.word	0x00000008


	//----- nvinfo : EIATTR_MIN_STACK_SIZE
	.align		4
.L_15:
        /*0030*/ 	.byte	0x04, 0x12
        /*0032*/ 	.short	(.L_17 - .L_16)
	.align		4
.L_16:
        /*0034*/ 	.word	index@(_Z26removeNoGoodSetsContainingPiS_S_S_)
        /*0038*/ 	.word	0x00000008


	//----- nvinfo : EIATTR_MIN_STACK_SIZE
	.align		4
.L_17:
        /*003c*/ 	.byte	0x04, 0x12
        /*003e*/ 	.short	(.L_19 - .L_18)
	.align		4
.L_18:
        /*0040*/ 	.word	index@(_Z16pureLiteralCheckPiS_S_)
        /*0044*/ 	.word	0x00000000
.L_19:


//--------------------- .nv.compat                --------------------------
	.section	.nv.compat,"",@"SHT_CUDA_COMPAT_INFO"
	.align	4
        /*0000*/ 	.byte	0x02, 0x09, 0x00, 0x00, 0x02, 0x02, 0x01, 0x00, 0x02, 0x05, 0x05, 0x00, 0x03, 0x07, 0x01, 0x01
        /*0010*/ 	.byte	0x02, 0x03, 0x00, 0x00, 0x02, 0x06, 0x01, 0x00, 0x04, 0x0b, 0x08, 0x00, 0x09, 0x00, 0x00, 0x00
        /*0020*/ 	.byte	0x00, 0x00, 0x00, 0x00


//--------------------- .nv.info._Z26removeNoGoodSetsContainingPiS_S_S_ --------------------------
	.section	.nv.info._Z26removeNoGoodSetsContainingPiS_S_S_,"",@"SHT_CUDA_INFO"
	.sectionflags	@""
	.align	4


	//----- nvinfo : EIATTR_CUDA_API_VERSION
	.align		4
        /*0000*/ 	.byte	0x04, 0x37
        /*0002*/ 	.short	(.L_21 - .L_20)
.L_20:
        /*0004*/ 	.word	0x00000082


	//----- nvinfo : EIATTR_KPARAM_INFO
	.align		4
.L_21:
        /*0008*/ 	.byte	0x04, 0x17
        /*000a*/ 	.short	(.L_23 - .L_22)
.L_22:
        /*000c*/ 	.word	0x00000000
        /*0010*/ 	.short	0x0003
        /*0012*/ 	.short	0x0018
        /*0014*/ 	.byte	0x00, 0xf5, 0x21, 0x00


	//----- nvinfo : EIATTR_KPARAM_INFO
	.align		4
.L_23:
        /*0018*/ 	.byte	0x04, 0x17
        /*001a*/ 	.short	(.L_25 - .L_24)
.L_24:
        /*001c*/ 	.word	0x00000000
        /*0020*/ 	.short	0x0002
        /*0022*/ 	.short	0x0010
        /*0024*/ 	.byte	0x00, 0xf5, 0x21, 0x00


	//----- nvinfo : EIATTR_KPARAM_INFO
	.align		4
.L_25:
        /*0028*/ 	.byte	0x04, 0x17
        /*002a*/ 	.short	(.L_27 - .L_26)
.L_26:
        /*002c*/ 	.word	0x00000000
        /*0030*/ 	.short	0x0001
        /*0032*/ 	.short	0x0008
        /*0034*/ 	.byte	0x00, 0xf5, 0x21, 0x00


	//----- nvinfo : EIATTR_KPARAM_INFO
	.align		4
.L_27:
        /*0038*/ 	.byte	0x04, 0x17
        /*003a*/ 	.short	(.L_29 - .L_28)
.L_28:
        /*003c*/ 	.word	0x00000000
        /*0040*/ 	.short	0x0000
        /*0042*/ 	.short	0x0000
        /*0044*/ 	.byte	0x00, 0xf5, 0x21, 0x00


	//----- nvinfo : EIATTR_SPARSE_MMA_MASK
	.align		4
.L_29:
        /*0048*/ 	.byte	0x03, 0x50
        /*004a*/ 	.short	0x0000


	//----- nvinfo : EIATTR_MAXREG_COUNT
	.align		4
        /*004c*/ 	.byte	0x03, 0x1b
        /*004e*/ 	.short	0x00ff


	//----- nvinfo : EIATTR_NUM_BARRIERS
	.align		4
        /*0050*/ 	.byte	0x02, 0x4c
        /*0052*/ 	.byte	0x01
	.zero		1


	//----- nvinfo : EIATTR_EXTERNS
	.align		4
        /*0054*/ 	.byte	0x04, 0x0f
        /*0056*/ 	.short	(.L_31 - .L_30)


	//   ....[0]....
	.align		4
.L_30:
        /*0058*/ 	.word	index@(vprintf)


	//----- nvinfo : EIATTR_MERCURY_ISA_VERSION
	.align		4
.L_31:
        /*005c*/ 	.byte	0x03, 0x5f
        /*005e*/ 	.short	0x0101


	//----- nvinfo : EIATTR_INT_WARP_WIDE_INSTR_OFFSETS
	.align		4
        /*0060*/ 	.byte	0x04, 0x31
        /*0062*/ 	.short	(.L_33 - .L_32)


	//   ....[0]....
.L_32:
        /*0064*/ 	.word	0x00000520


	//   ....[1]....
        /*0068*/ 	.word	0x00000540


	//----- nvinfo : EIATTR_VRC_CTA_INIT_COUNT
	.align		4
.L_33:
        /*006c*/ 	.byte	0x02, 0x4a
	.zero		1
	.zero		1


	//----- nvinfo : EIATTR_SYSCALL_OFFSETS
	.align		4
        /*0070*/ 	.byte	0x04, 0x46
        /*0072*/ 	.short	(.L_35 - .L_34)


	//   ....[0]....
.L_34:
        /*0074*/ 	.word	0x000003a0


	//----- nvinfo : EIATTR_EXIT_INSTR_OFFSETS
	.align		4
.L_35:
        /*0078*/ 	.byte	0x04, 0x1c
        /*007a*/ 	.short	(.L_37 - .L_36)


	//   ....[0]....
.L_36:
        /*007c*/ 	.word	0x00000590


	//----- nvinfo : EIATTR_CRS_STACK_SIZE
	.align		4
.L_37:
        /*0080*/ 	.byte	0x04, 0x1e
        /*0082*/ 	.short	(.L_39 - .L_38)
.L_38:
        /*0084*/ 	.word	0x00000000


	//----- nvinfo : EIATTR_CBANK_PARAM_SIZE
	.align		4
.L_39:
        /*0088*/ 	.byte	0x03, 0x19
        /*008a*/ 	.short	0x0020


	//----- nvinfo : EIATTR_PARAM_CBANK
	.align		4
        /*008c*/ 	.byte	0x04, 0x0a
        /*008e*/ 	.short	(.L_41 - .L_40)
	.align		4
.L_40:
        /*0090*/ 	.word	index@(.nv.constant0._Z26removeNoGoodSetsContainingPiS_S_S_)
        /*0094*/ 	.short	0x0380
        /*0096*/ 	.short	0x0020


	//----- nvinfo : EIATTR_SW_WAR
	.align		4
.L_41:
        /*0098*/ 	.byte	0x04, 0x36
        /*009a*/ 	.short	(.L_43 - .L_42)
.L_42:
        /*009c*/ 	.word	0x00000008
.L_43:


//--------------------- .nv.info._Z16pureLiteralCheckPiS_S_ --------------------------
	.section	.nv.info._Z16pureLiteralCheckPiS_S_,"",@"SHT_CUDA_INFO"
	.sectionflags	@""
	.align	4


	//----- nvinfo : EIATTR_CUDA_API_VERSION
	.align		4
        /*0000*/ 	.byte	0x04, 0x37
        /*0002*/ 	.short	(.L_45 - .L_44)
.L_44:
        /*0004*/ 	.word	0x00000082


	//----- nvinfo : EIATTR_KPARAM_INFO
	.align		4
.L_45:
        /*0008*/ 	.byte	0x04, 0x17
        /*000a*/ 	.short	(.L_47 - .L_46)
.L_46:
        /*000c*/ 	.word	0x00000000
        /*0010*/ 	.short	0x0002
        /*0012*/ 	.short	0x0010
        /*0014*/ 	.byte	0x00, 0xf5, 0x21, 0x00


	//----- nvinfo : EIATTR_KPARAM_INFO
	.align		4
.L_47:
        /*0018*/ 	.byte	0x04, 0x17
        /*001a*/ 	.short	(.L_49 - .L_48)
.L_48:
        /*001c*/ 	.word	0x00000000
        /*0020*/ 	.short	0x0001
        /*0022*/ 	.short	0x0008
        /*0024*/ 	.byte	0x00, 0xf5, 0x21, 0x00


	//----- nvinfo : EIATTR_KPARAM_INFO
	.align		4
.L_49:
        /*0028*/ 	.byte	0x04, 0x17
        /*002a*/ 	.short	(.L_51 - .L_50)
.L_50:
        /*002c*/ 	.word	0x00000000
        /*0030*/ 	.short	0x0000
        /*0032*/ 	.short	0x0000
        /*0034*/ 	.byte	0x00, 0xf5, 0x21, 0x00


	//----- nvinfo : EIATTR_SPARSE_MMA_MASK
	.align		4
.L_51:
        /*0038*/ 	.byte	0x03, 0x50
        /*003a*/ 	.short	0x0000


	//----- nvinfo : EIATTR_MAXREG_COUNT
	.align		4
        /*003c*/ 	.byte	0x03, 0x1b
        /*003e*/ 	.short	0x00ff


	//----- nvinfo : EIATTR_NUM_BARRIERS
	.align		4
        /*0040*/ 	.byte	0x02, 0x4c
        /*0042*/ 	.byte	0x01
	.zero		1


	//----- nvinfo : EIATTR_MERCURY_ISA_VERSION
	.align		4
        /*0044*/ 	.byte	0x03, 0x5f
        /*0046*/ 	.short	0x0101


	//----- nvinfo : EIATTR_INT_WARP_WIDE_INSTR_OFFSETS
	.align		4
        /*0048*/ 	.byte	0x04, 0x31
        /*004a*/ 	.short	(.L_53 - .L_52)


	//   ....[0]....
.L_52:
        /*004c*/ 	.word	0x000001c0


	//----- nvinfo : EIATTR_VRC_CTA_INIT_COUNT
	.align		4
.L_53:
        /*0050*/ 	.byte	0x02, 0x4a
	.zero		1
	.zero		1


	//----- nvinfo : EIATTR_EXIT_INSTR_OFFSETS
	.align		4
        /*0054*/ 	.byte	0x04, 0x1c
        /*0056*/ 	.short	(.L_55 - .L_54)


	//   ....[0]....
.L_54:
        /*0058*/ 	.word	0x00000080


	//   ....[1]....
        /*005c*/ 	.word	0x000002b0


	//----- nvinfo : EIATTR_CRS_STACK_SIZE
	.align		4
.L_55:
        /*0060*/ 	.byte	0x04, 0x1e
        /*0062*/ 	.short	(.L_57 - .L_56)
.L_56:
        /*0064*/ 	.word	0x00000000


	//----- nvinfo : EIATTR_CBANK_PARAM_SIZE
	.align		4
.L_57:
        /*0068*/ 	.byte	0x03, 0x19
        /*006a*/ 	.short	0x0018


	//----- nvinfo : EIATTR_PARAM_CBANK
	.align		4
        /*006c*/ 	.byte	0x04, 0x0a
        /*006e*/ 	.short	(.L_59 - .L_58)
	.align		4
.L_58:
        /*0070*/ 	.word	index@(.nv.constant0._Z16pureLiteralCheckPiS_S_)
        /*0074*/ 	.short	0x0380
        /*0076*/ 	.short	0x0018


	//----- nvinfo : EIATTR_SW_WAR
	.align		4
.L_59:
        /*0078*/ 	.byte	0x04, 0x36
        /*007a*/ 	.short	(.L_61 - .L_60)
.L_60:
        /*007c*/ 	.word	0x00000008
.L_61:


//--------------------- .nv.callgraph             --------------------------
	.section	.nv.callgraph,"",@"SHT_CUDA_CALLGRAPH"
	.align	4
	.sectionentsize	8
	.align		4
        /*0000*/ 	.word	0x00000000
	.align		4
        /*0004*/ 	.word	0xffffffff
	.align		4
        /*0008*/ 	.word	index@(_Z26removeNoGoodSetsContainingPiS_S_S_)
	.align		4
        /*000c*/ 	.word	index@(vprintf)
	.align		4
        /*0010*/ 	.word	0x00000000
	.align		4
        /*0014*/ 	.word	0xfffffffe
	.align		4
        /*0018*/ 	.word	0x00000000
	.align		4
        /*001c*/ 	.word	0xfffffffd
	.align		4
        /*0020*/ 	.word	0x00000000
	.align		4
        /*0024*/ 	.word	0xfffffffc


//--------------------- .nv.constant4             --------------------------
	.section	.nv.constant4,"a",@progbits
	.align	8
	.align		8
.nv.constant4:
        /*0000*/ 	.dword	vprintf
	.align		8
        /*0008*/ 	.dword	dev_noVars
	.align		8
        /*0010*/ 	.dword	dev_noNoGoods
	.align		8
        /*0018*/ 	.dword	dev_currentNoGoods
	.align		8
        /*0020*/ 	.dword	dev_varsYetToBeAssigned
	.align		8
        /*0028*/ 	.dword	dev_noOfVarsPerThread
	.align		8
        /*0030*/ 	.dword	dev_noNoGoodsperThread
	.align		8
        /*0038*/ 	.dword	dev_conflict
	.align		8
        /*0040*/ 	.dword	$str


//--------------------- .text._Z26removeNoGoodSetsContainingPiS_S_S_ --------------------------
	.section	.text._Z26removeNoGoodSetsContainingPiS_S_S_,"ax",@progbits
	.align	128
        .global         _Z26removeNoGoodSetsContainingPiS_S_S_
        .type           _Z26removeNoGoodSetsContainingPiS_S_S_,@function
        .size           _Z26removeNoGoodSetsContainingPiS_S_S_,(.L_x_10 - _Z26removeNoGoodSetsContainingPiS_S_S_)
        .other          _Z26removeNoGoodSetsContainingPiS_S_S_,@"STO_CUDA_ENTRY STV_DEFAULT"
_Z26removeNoGoodSetsContainingPiS_S_S_:
.text._Z26removeNoGoodSetsContainingPiS_S_S_:
[----:B------:R-:W0:Y:S08]  /*0000*/  LDC R1, c[0x0][0x37c] ;  /* 0x0000df00ff017b82 */ /* 0x000e300000000800 */
[----:B------:R-:W1:Y:S01]  /*0010*/  LDC.64 R4, c[0x4][0x30] ;  /* 0x01000c00ff047b82 */ /* 0x000e620000000a00 */
[----:B------:R-:W1:Y:S01]  /*0020*/  LDCU.64 UR36, c[0x0][0x358] ;  /* 0x00006b00ff2477ac */ /* 0x000e620008000a00 */
[----:B0-----:R-:W-:Y:S01]  /*0030*/  VIADD R1, R1, 0xfffffff8 ;  /* 0xfffffff801017836 */ /* 0x001fe20000000000 */
[----:B-1----:R-:W2:Y:S01]  /*0040*/  LDG.E R3, desc[UR36][R4.64] ;  /* 0x0000002404037981 */ /* 0x002ea2000c1e1900 */
[----:B------:R-:W0:Y:S04]  /*0050*/  LDCU UR5, c[0x0][0x2fc] ;  /* 0x00005f80ff0577ac */ /* 0x000e280008000800 */
[----:B------:R-:W1:Y:S01]  /*0060*/  S2UR UR6, SR_CTAID.X ;  /* 0x00000000000679c3 */ /* 0x000e620000002500 */
[----:B------:R-:W-:Y:S01]  /*0070*/  IMAD.MOV.U32 R22, RZ, RZ, RZ ;  /* 0x000000ffff167224 */ /* 0x000fe200078e00ff */
[----:B------:R-:W1:Y:S01]  /*0080*/  S2R R7, SR_TID.X ;  /* 0x0000000000077919 */ /* 0x000e620000002100 */
[----:B------:R-:W3:Y:S05]  /*0090*/  LDCU UR4, c[0x0][0x2f8] ;  /* 0x00005f00ff0477ac */ /* 0x000eea0008000800 */
[----:B------:R-:W1:Y:S01]  /*00a0*/  LDC R2, c[0x0][0x360] ;  /* 0x0000d800ff027b82 */ /* 0x000e620000000800 */
[----:B---3--:R-:W-:-:S04]  /*00b0*/  IADD3 R17, P1, PT, R1, UR4, RZ ;  /* 0x0000000401117c10 */ /* 0x008fc8000ff3e0ff */
[----:B0-----:R-:W-:Y:S01]  /*00c0*/  IADD3.X R16, PT, PT, RZ, UR5, RZ, P1, !PT ;  /* 0x00000005ff107c10 */ /* 0x001fe20008ffe4ff */
[----:B-1----:R-:W-:Y:S01]  /*00d0*/  IMAD R2, R2, UR6, R7 ;  /* 0x0000000602027c24 */ /* 0x002fe2000f8e0207 */
[----:B--2---:R-:W-:-:S13]  /*00e0*/  ISETP.GE.AND P0, PT, R3, RZ, PT ;  /* 0x000000ff0300720c */ /* 0x004fda0003f06270 */
[----:B------:R-:W-:Y:S05]  /*00f0*/  @!P0 BRA `(.L_x_0) ;  /* 0x0000000400048947 */ /* 0x000fea0003800000 */
[----:B------:R-:W0:Y:S01]  /*0100*/  LDC.64 R4, c[0x4][0x8] ;  /* 0x01000200ff047b82 */ /* 0x000e220000000a00 */
[----:B------:R-:W1:Y:S01]  /*0110*/  LDCU.64 UR38, c[0x0][0x380] ;  /* 0x00007000ff2677ac */ /* 0x000e620008000a00 */
[----:B0-----:R0:W5:Y:S01]  /*0120*/  LDG.E R0, desc[UR36][R4.64] ;  /* 0x0000002404007981 */ /* 0x001162000c1e1900 */
[----:B------:R-:W-:Y:S01]  /*0130*/  BSSY.RECONVERGENT B6, `(.L_x_0) ;  /* 0x000003d000067945 */ /* 0x000fe20003800200 */
[----:B------:R-:W-:Y:S02]  /*0140*/  IMAD.MOV.U32 R22, RZ, RZ, RZ ;  /* 0x000000ffff167224 */ /* 0x000fe400078e00ff */
[----:B-1----:R-:W-:-:S07]  /*0150*/  IMAD R19, R2, R3, RZ ;  /* 0x0000000302137224 */ /* 0x002fce00078e02ff */
.L_x_5:
[----:B0-----:R-:W0:Y:S02]  /*0160*/  LDC.64 R4, c[0x4][0x10] ;  /* 0x01000400ff047b82 */ /* 0x001e240000000a00 */
[----:B0-----:R-:W2:Y:S01]  /*0170*/  LDG.E R4, desc[UR36][R4.64] ;  /* 0x0000002404047981 */ /* 0x001ea2000c1e1900 */
[----:B-----5:R-:W-:-:S04]  /*0180*/  ISETP.GE.AND P0, PT, R0, 0x1, PT ;  /* 0x000000010000780c */ /* 0x020fc80003f06270 */
[----:B--2---:R-:W-:-:S13]  /*0190*/  ISETP.GE.OR P0, PT, R19, R4, !P0 ;  /* 0x000000041300720c */ /* 0x004fda0004706670 */
[----:B------:R-:W-:Y:S05]  /*01a0*/  @P0 BRA `(.L_x_1) ;  /* 0x0000000000c40947 */ /* 0x000fea0003800000 */
[----:B------:R-:W-:-:S07]  /*01b0*/  IMAD.MOV.U32 R18, RZ, RZ, 0x1 ;  /* 0x00000001ff127424 */ /* 0x000fce00078e00ff */
.L_x_4:
[----:B------:R-:W0:Y:S01]  /*01c0*/  LDC.64 R4, c[0x0][0x398] ;  /* 0x0000e600ff047b82 */ /* 0x000e220000000a00 */
[----:B------:R-:W-:-:S05]  /*01d0*/  IMAD R9, R19, R0, R19 ;  /* 0x0000000013097224 */ /* 0x000fca00078e0213 */
[----:B------:R-:W-:-:S04]  /*01e0*/  IADD3 R3, P0, PT, R9, R18, RZ ;  /* 0x0000001209037210 */ /* 0x000fc80007f1e0ff */
[----:B------:R-:W-:Y:S02]  /*01f0*/  LEA.HI.X.SX32 R8, R9, RZ, 0x1, P0 ;  /* 0x000000ff09087211 */ /* 0x000fe400000f0eff */
[----:B------:R-:W-:-:S04]  /*0200*/  LEA R6, P0, R3, UR38, 0x2 ;  /* 0x0000002603067c11 */ /* 0x000fc8000f8010ff */
[----:B------:R-:W-:-:S05]  /*0210*/  LEA.HI.X R7, R3, UR39, R8, 0x2, P0 ;  /* 0x0000002703077c11 */ /* 0x000fca00080f1408 */
[----:B------:R-:W2:Y:S01]  /*0220*/  LDG.E R6, desc[UR36][R6.64] ;  /* 0x0000002406067981 */ /* 0x000ea2000c1e1900 */
[----:B0-----:R-:W-:-:S06]  /*0230*/  IMAD.WIDE.U32 R4, R18, 0x4, R4 ;  /* 0x0000000412047825 */ /* 0x001fcc00078e0004 */
[----:B------:R-:W2:Y:S02]  /*0240*/  LDG.E R5, desc[UR36][R4.64] ;  /* 0x0000002404057981 */ /* 0x000ea4000c1e1900 */
[----:B--2---:R-:W-:-:S13]  /*0250*/  ISETP.NE.AND P0, PT, R6, R5, PT ;  /* 0x000000050600720c */ /* 0x004fda0003f05270 */
[----:B------:R-:W-:Y:S05]  /*0260*/  @P0 BRA `(.L_x_2) ;  /* 0x0000000000700947 */ /* 0x000fea0003800000 */
[----:B------:R-:W0:Y:S02]  /*0270*/  LDC.64 R4, c[0x0][0x380] ;  /* 0x0000e000ff047b82 */ /* 0x000e240000000a00 */
[----:B0-----:R-:W2:Y:S02]  /*0280*/  LDG.E R4, desc[UR36][R4.64] ;  /* 0x0000002404047981 */ /* 0x001ea4000c1e1900 */
[----:B--2---:R-:W-:-:S04]  /*0290*/  IADD3 R3, PT, PT, R9, R4, RZ ;  /* 0x0000000409037210 */ /* 0x004fc80007ffe0ff */
[----:B------:R-:W-:-:S13]  /*02a0*/  ISETP.NE.AND P0, PT, R3, 0x2, PT ;  /* 0x000000020300780c */ /* 0x000fda0003f05270 */
[----:B------:R-:W-:Y:S05]  /*02b0*/  @!P0 BRA `(.L_x_2) ;  /* 0x00000000005c8947 */ /* 0x000fea0003800000 */
[----:B------:R-:W0:Y:S01]  /*02c0*/  LDC.64 R8, c[0x0][0x380] ;  /* 0x0000e000ff087b82 */ /* 0x000e220000000a00 */
[----:B------:R-:W-:Y:S01]  /*02d0*/  VIADD R3, R0, 0x1 ;  /* 0x0000000100037836 */ /* 0x000fe20000000000 */
[----:B------:R-:W1:Y:S03]  /*02e0*/  LDCU.64 UR4, c[0x4][0x40] ;  /* 0x01000800ff0477ac */ /* 0x000e660008000a00 */
[----:B------:R-:W-:-:S04]  /*02f0*/  IMAD R3, R2, R3, RZ ;  /* 0x0000000302037224 */ /* 0x000fc800078e02ff */
[----:B0-----:R-:W-:-:S05]  /*0300*/  IMAD.WIDE R8, R3, 0x4, R8 ;  /* 0x0000000403087825 */ /* 0x001fca00078e0208 */
[----:B------:R-:W2:Y:S01]  /*0310*/  LDG.E R3, desc[UR36][R8.64] ;  /* 0x0000002408037981 */ /* 0x000ea2000c1e1900 */
[----:B------:R-:W-:Y:S01]  /*0320*/  MOV R0, 0x0 ;  /* 0x0000000000007802 */ /* 0x000fe20000000f00 */
[----:B-1----:R-:W-:Y:S01]  /*0330*/  IMAD.U32 R4, RZ, RZ, UR4 ;  /* 0x00000004ff047e24 */ /* 0x002fe2000f8e00ff */
[----:B------:R-:W-:Y:S01]  /*0340*/  MOV R5, UR5 ;  /* 0x0000000500057c02 */ /* 0x000fe20008000f00 */
[----:B------:R-:W-:Y:S01]  /*0350*/  IMAD.MOV.U32 R6, RZ, RZ, R17 ;  /* 0x000000ffff067224 */ /* 0x000fe200078e0011 */
[----:B------:R0:W1:Y:S01]  /*0360*/  LDC.64 R10, c[0x4][R0] ;  /* 0x01000000000a7b82 */ /* 0x0000620000000a00 */
[----:B------:R-:W-:Y:S01]  /*0370*/  IMAD.MOV.U32 R7, RZ, RZ, R16 ;  /* 0x000000ffff077224 */ /* 0x000fe200078e0010 */
[----:B-12---:R0:W-:Y:S06]  /*0380*/  STL.64 [R1], R2 ;  /* 0x0000000201007387 */ /* 0x0061ec0000100a00 */
[----:B------:R-:W-:-:S07]  /*0390*/  LEPC R20, `(.L_x_3) ;  /* 0x000000001014794e */ /* 0x000fce0000000000 */
[----:B0-----:R-:W-:Y:S05]  /*03a0*/  CALL.ABS.NOINC R10 ;  /* 0x000000000a007343 */ /* 0x001fea0003c00000 */
.L_x_3:
[----:B------:R-:W0:Y:S08]  /*03b0*/  LDC.64 R6, c[0x4][0x8] ;  /* 0x01000200ff067b82 */ /* 0x000e300000000a00 */
[----:B------:R-:W1:Y:S01]  /*03c0*/  LDC.64 R4, c[0x0][0x380] ;  /* 0x0000e000ff047b82 */ /* 0x000e620000000a00 */
[----:B0-----:R-:W2:Y:S01]  /*03d0*/  LDG.E R6, desc[UR36][R6.64] ;  /* 0x0000002406067981 */ /* 0x001ea2000c1e1900 */
[----:B------:R-:W-:-:S02]  /*03e0*/  HFMA2 R9, -RZ, RZ, 0, 1.1920928955078125e-07 ;  /* 0x00000002ff097431 */ /* 0x000fc400000001ff */
[----:B------:R-:W-:Y:S02]  /*03f0*/  VIADD R22, R22, 0xffffffff ;  /* 0xffffffff16167836 */ /* 0x000fe40000000000 */
[----:B--2---:R-:W-:-:S04]  /*0400*/  IMAD R3, R6, R19, R19 ;  /* 0x0000001306037224 */ /* 0x004fc800078e0213 */
[----:B-1----:R-:W-:-:S05]  /*0410*/  IMAD.WIDE R4, R3, 0x4, R4 ;  /* 0x0000000403047825 */ /* 0x002fca00078e0204 */
[----:B------:R0:W-:Y:S02]  /*0420*/  STG.E desc[UR36][R4.64], R9 ;  /* 0x0000000904007986 */ /* 0x0001e4000c101924 */
.L_x_2:
[----:B------:R-:W-:Y:S05]  /*0430*/  WARPSYNC.ALL ;  /* 0x0000000000007948 */ /* 0x000fea0003800000 */
[----:B0-----:R-:W0:Y:S08]  /*0440*/  LDC.64 R4, c[0x4][0x8] ;  /* 0x01000200ff047b82 */ /* 0x001e300000000a00 */
[----:B------:R-:W-:Y:S06]  /*0450*/  BAR.SYNC.DEFER_BLOCKING 0x0 ;  /* 0x0000000000007b1d */ /* 0x000fec0000010000 */
[----:B0-----:R-:W2:Y:S02]  /*0460*/  LDG.E R0, desc[UR36][R4.64] ;  /* 0x0000002404007981 */ /* 0x001ea4000c1e1900 */
[----:B--2---:R-:W-:-:S02]  /*0470*/  ISETP.GE.AND P0, PT, R18, R0, PT ;  /* 0x000000001200720c */ /* 0x004fc40003f06270 */
[----:B------:R-:W-:-:S11]  /*0480*/  IADD3 R18, PT, PT, R18, 0x1, RZ ;  /* 0x0000000112127810 */ /* 0x000fd60007ffe0ff */
[----:B------:R-:W-:Y:S05]  /*0490*/  @!P0 BRA `(.L_x_4) ;  /* 0xfffffffc00488947 */ /* 0x000fea000383ffff */
[----:B------:R-:W0:Y:S02]  /*04a0*/  LDC.64 R4, c[0x4][0x30] ;  /* 0x01000c00ff047b82 */ /* 0x000e240000000a00 */
[----:B0-----:R0:W5:Y:S02]  /*04b0*/  LDG.E R3, desc[UR36][R4.64] ;  /* 0x0000002404037981 */ /* 0x001164000c1e1900 */
.L_x_1:
[----:B0----5:R-:W-:-:S05]  /*04c0*/  IMAD R4, R2, R3, R3 ;  /* 0x0000000302047224 */ /* 0x021fca00078e0203 */
[C---:B------:R-:W-:Y:S01]  /*04d0*/  ISETP.GE.AND P0, PT, R19.reuse, R4, PT ;  /* 0x000000041300720c */ /* 0x040fe20003f06270 */
[----:B------:R-:W-:-:S12]  /*04e0*/  VIADD R19, R19, 0x1 ;  /* 0x0000000113137836 */ /* 0x000fd80000000000 */
[----:B------:R-:W-:Y:S05]  /*04f0*/  @!P0 BRA `(.L_x_5) ;  /* 0xfffffffc00188947 */ /* 0x000fea000383ffff */
[----:B------:R-:W-:Y:S05]  /*0500*/  BSYNC.RECONVERGENT B6 ;  /* 0x0000000000067941 */ /* 0x000fea0003800200 */
.L_x_0:
[----:B------:R-:W0:Y:S01]  /*0510*/  S2R R0, SR_LANEID ;  /* 0x0000000000007919 */ /* 0x000e220000000000 */
[----:B------:R-:W1:Y:S08]  /*0520*/  REDUX.SUM UR5, R22 ;  /* 0x00000000160573c4 */ /* 0x000e70000000c000 */
[----:B------:R-:W2:Y:S01]  /*0530*/  LDC.64 R2, c[0x0][0x388] ;  /* 0x0000e200ff027b82 */ /* 0x000ea20000000a00 */
[----:B------:R-:W-:-:S02]  /*0540*/  VOTEU.ANY UR4, UPT, PT ;  /* 0x0000000000047886 */ /* 0x000fc400038e0100 */
[----:B------:R-:W-:Y:S01]  /*0550*/  UFLO.U32 UR4, UR4 ;  /* 0x00000004000472bd */ /* 0x000fe200080e0000 */
[----:B-1----:R-:W-:-:S05]  /*0560*/  MOV R5, UR5 ;  /* 0x0000000500057c02 */ /* 0x002fca0008000f00 */
[----:B0-----:R-:W-:-:S13]  /*0570*/  ISETP.EQ.U32.AND P0, PT, R0, UR4, PT ;  /* 0x0000000400007c0c */ /* 0x001fda000bf02070 */
[----:B--2---:R-:W-:Y:S01]  /*0580*/  @P0 REDG.E.ADD.STRONG.GPU desc[UR36][R2.64], R5 ;  /* 0x000000050200098e */ /* 0x004fe2000c12e124 */
[----:B------:R-:W-:Y:S05]  /*0590*/  EXIT ;  /* 0x000000000000794d */ /* 0x000fea0003800000 */
.L_x_6:
[----:B------:R-:W-:-:S00]  /*05a0*/  BRA `(.L_x_6) ;  /* 0xfffffffc00fc7947 */ /* 0x000fc0000383ffff */
[----:B------:R-:W-:-:S00]  /*05b0*/  NOP ;  /* 0x0000000000007918 */ /* 0x000fc00000000000 */
        /* <DEDUP_REMOVED lines=12> */
.L_x_10:


//--------------------- .text._Z16pureLiteralCheckPiS_S_ --------------------------
	.section	.text._Z16pureLiteralCheckPiS_S_,"ax",@progbits
	.align	128
        .global         _Z16pureLiteralCheckPiS_S_
        .type           _Z16pureLiteralCheckPiS_S_,@function
        .size           _Z16pureLiteralCheckPiS_S_,(.L_x_11 - _Z16pureLiteralCheckPiS_S_)
        .other          _Z16pureLiteralCheckPiS_S_,@"STO_CUDA_ENTRY STV_DEFAULT"
_Z16pureLiteralCheckPiS_S_:
.text._Z16pureLiteralCheckPiS_S_:
[----:B------:R-:W-:Y:S08]  /*0000*/  LDC R1, c[0x0][0x37c] ;  /* 0x0000df00ff017b82 */ /* 0x000ff00000000800 */
[----:B------:R-:W0:Y:S01]  /*0010*/  LDC.64 R2, c[0x4][0x28] ;  /* 0x01000a00ff027b82 */ /* 0x000e220000000a00 */
[----:B------:R-:W0:Y:S02]  /*0020*/  LDCU.64 UR6, c[0x0][0x358] ;  /* 0x00006b00ff0677ac */ /* 0x000e240008000a00 */
[----:B0-----:R-:W2:Y:S05]  /*0030*/  LDG.E R9, desc[UR6][R2.64] ;  /* 0x0000000602097981 */ /* 0x001eaa000c1e1900 */
[----:B------:R-:W0:Y:S01]  /*0040*/  LDC R0, c[0x0][0x360] ;  /* 0x0000d800ff007b82 */ /* 0x000e220000000800 */
[----:B------:R-:W1:Y:S07]  /*0050*/  S2R R11, SR_TID.X ;  /* 0x00000000000b7919 */ /* 0x000e6e0000002100 */
[----:B------:R-:W3:Y:S01]  /*0060*/  S2UR UR4, SR_CTAID.X ;  /* 0x00000000000479c3 */ /* 0x000ee20000002500 */
[----:B--2---:R-:W-:-:S13]  /*0070*/  ISETP.GE.AND P0, PT, R9, 0x1, PT ;  /* 0x000000010900780c */ /* 0x004fda0003f06270 */
[----:B01-3--:R-:W-:Y:S05]  /*0080*/  @!P0 EXIT ;  /* 0x000000000000894d */ /* 0x00bfea0003800000 */
[----:B------:R-:W0:Y:S01]  /*0090*/  LDC.64 R14, c[0x4][0x8] ;  /* 0x01000200ff0e7b82 */ /* 0x000e220000000a00 */
[----:B------:R-:W-:-:S04]  /*00a0*/  IMAD R0, R0, UR4, R11 ;  /* 0x0000000400007c24 */ /* 0x000fc8000f8e020b */
[----:B------:R-:W-:-:S03]  /*00b0*/  IMAD R13, R0, R9, RZ ;  /* 0x00000009000d7224 */ /* 0x000fc600078e02ff */
[----:B------:R-:W1:Y:S08]  /*00c0*/  LDC.64 R4, c[0x0][0x388] ;  /* 0x0000e200ff047b82 */ /* 0x000e700000000a00 */
[----:B------:R-:W2:Y:S02]  /*00d0*/  LDC.64 R6, c[0x0][0x390] ;  /* 0x0000e400ff067b82 */ /* 0x000ea40000000a00 */
.L_x_8:
[----:B0-----:R-:W3:Y:S02]  /*00e0*/  LDG.E R8, desc[UR6][R14.64] ;  /* 0x000000060e087981 */ /* 0x001ee4000c1e1900 */
[----:B---3--:R-:W-:-:S13]  /*00f0*/  ISETP.GT.AND P0, PT, R13, R8, PT ;  /* 0x000000080d00720c */ /* 0x008fda0003f04270 */
[----:B------:R-:W-:Y:S05]  /*0100*/  @P0 BRA `(.L_x_7) ;  /* 0x00000000004c0947 */ /* 0x000fea0003800000 */
[----:B-1----:R-:W-:-:S05]  /*0110*/  IMAD.WIDE R10, R13, 0x4, R4 ;  /* 0x000000040d0a7825 */ /* 0x002fca00078e0204 */
[----:B------:R-:W3:Y:S02]  /*0120*/  LDG.E R8, desc[UR6][R10.64] ;  /* 0x000000060a087981 */ /* 0x000ee4000c1e1900 */
[----:B---3--:R-:W-:-:S13]  /*0130*/  ISETP.NE.AND P0, PT, R8, RZ, PT ;  /* 0x000000ff0800720c */ /* 0x008fda0003f05270 */
[----:B------:R-:W-:Y:S05]  /*0140*/  @P0 BRA `(.L_x_7) ;  /* 0x00000000003c0947 */ /* 0x000fea0003800000 */
[----:B--2---:R-:W-:-:S05]  /*0150*/  IMAD.WIDE R8, R13, 0x4, R6 ;  /* 0x000000040d087825 */ /* 0x004fca00078e0206 */
[----:B------:R-:W2:Y:S02]  /*0160*/  LDG.E R17, desc[UR6][R8.64] ;  /* 0x0000000608117981 */ /* 0x000ea4000c1e1900 */
[C---:B--2---:R-:W-:Y:S02]  /*0170*/  ISETP.NE.AND P0, PT, R17.reuse, -0x1, PT ;  /* 0xffffffff1100780c */ /* 0x044fe40003f05270 */
[----:B------:R-:W-:-:S13]  /*0180*/  ISETP.NE.AND P1, PT, R17, 0x1, PT ;  /* 0x000000011100780c */ /* 0x000fda0003f25270 */
[----:B------:R-:W-:Y:S05]  /*0190*/  @P0 BRA P1, `(.L_x_7) ;  /* 0x0000000000280947 */ /* 0x000fea0000800000 */
[----:B------:R-:W0:Y:S01]  /*01a0*/  S2R R12, SR_LANEID ;  /* 0x00000000000c7919 */ /* 0x000e220000000000 */
[----:B------:R-:W1:Y:S01]  /*01b0*/  LDC.64 R8, c[0x4][0x20] ;  /* 0x01000800ff087b82 */ /* 0x000e620000000a00 */
[----:B------:R-:W-:Y:S01]  /*01c0*/  VOTEU.ANY UR4, UPT, PT ;  /* 0x0000000000047886 */ /* 0x000fe200038e0100 */
[----:B------:R-:W-:Y:S01]  /*01d0*/  IMAD.MOV R17, RZ, RZ, -R17 ;  /* 0x000000ffff117224 */ /* 0x000fe200078e0a11 */
[----:B------:R-:W-:Y:S02]  /*01e0*/  UFLO.U32 UR5, UR4 ;  /* 0x00000004000572bd */ /* 0x000fe400080e0000 */
[----:B------:R-:W-:Y:S02]  /*01f0*/  UPOPC UR4, UR4 ;  /* 0x00000004000472bf */ /* 0x000fe40008000000 */
[----:B------:R3:W-:Y:S04]  /*0200*/  STG.E desc[UR6][R10.64], R17 ;  /* 0x000000110a007986 */ /* 0x0007e8000c101906 */
[----:B------:R-:W-:-:S02]  /*0210*/  IADD3 R19, PT, PT, RZ, -UR4, RZ ;  /* 0x80000004ff137c10 */ /* 0x000fc4000fffe0ff */
[----:B0-----:R-:W-:-:S13]  /*0220*/  ISETP.EQ.U32.AND P0, PT, R12, UR5, PT ;  /* 0x000000050c007c0c */ /* 0x001fda000bf02070 */
[----:B-1----:R3:W-:Y:S02]  /*0230*/  @P0 REDG.E.ADD.STRONG.GPU desc[UR6][R8.64], R19 ;  /* 0x000000130800098e */ /* 0x0027e4000c12e106 */
.L_x_7:
[----:B------:R-:W-:Y:S05]  /*0240*/  WARPSYNC.ALL ;  /* 0x0000000000007948 */ /* 0x000fea0003800000 */
[----:B------:R-:W-:Y:S06]  /*0250*/  BAR.SYNC.DEFER_BLOCKING 0x0 ;  /* 0x0000000000007b1d */ /* 0x000fec0000010000 */
[----:B---3--:R-:W3:Y:S01]  /*0260*/  LDG.E R9, desc[UR6][R2.64] ;  /* 0x0000000602097981 */ /* 0x008ee2000c1e1900 */
[----:B------:R-:W-:-:S02]  /*0270*/  VIADD R13, R13, 0x1 ;  /* 0x000000010d0d7836 */ /* 0x000fc40000000000 */
[----:B---3--:R-:W-:-:S05]  /*0280*/  IMAD R8, R0, R9, R9 ;  /* 0x0000000900087224 */ /* 0x008fca00078e0209 */
[----:B------:R-:W-:-:S13]  /*0290*/  ISETP.GE.AND P0, PT, R13, R8, PT ;  /* 0x000000080d00720c */ /* 0x000fda0003f06270 */
[----:B------:R-:W-:Y:S05]  /*02a0*/  @!P0 BRA `(.L_x_8) ;  /* 0xfffffffc008c8947 */ /* 0x000fea000383ffff */
[----:B------:R-:W-:Y:S05]  /*02b0*/  EXIT ;  /* 0x000000000000794d */ /* 0x000fea0003800000 */
.L_x_9:
        /* <DEDUP_REMOVED lines=12> */
.L_x_11:


//--------------------- .nv.global.init           --------------------------
	.section	.nv.global.init,"aw",@progbits
	.align	4
.nv.global.init:
	.type		dev_noOfVarsPerThread,@object
	.size		dev_noOfVarsPerThread,(dev_noNoGoodsperThread - dev_noOfVarsPerThread)
dev_noOfVarsPerThread:
        /*0000*/ 	.byte	0x04, 0x00, 0x00, 0x00
	.type		dev_noNoGoodsperThread,@object
	.size		dev_noNoGoodsperThread,($str - dev_noNoGoodsperThread)
dev_noNoGoodsperThread:
        /*0004*/ 	.byte	0x02, 0x00, 0x00, 0x00
	.type		$str,@object
	.size		$str,(.L_7 - $str)
$str:
        /*0008*/ 	.byte	0x74, 0x68, 0x2e, 0x20, 0x6e, 0x6f, 0x20, 0x25, 0x64, 0x20, 0x63, 0x68, 0x61, 0x6e, 0x67, 0x69
        /*0018*/ 	.byte	0x6e, 0x67, 0x20, 0x20, 0x25, 0x64, 0x20, 0x6f, 0x66, 0x20, 0x63, 0x6c, 0x61, 0x75, 0x73, 0x65
        /*0028*/ 	.byte	0x20, 0x74, 0x6f, 0x20, 0x53, 0x41, 0x54, 0x20, 0x0a, 0x00
.L_7:


//--------------------- .nv.shared.reserved.0     --------------------------
	.section	.nv.shared.reserved.0,"aw",@nobits
	.weak		__nv_reservedSMEM_offset_0_alias
	.size		__nv_reservedSMEM_offset_0_alias, 0, 64
	.other		__nv_reservedSMEM_offset_0_alias,@"STO_CUDA_RESERVED_SHARED STV_DEFAULT"
__nv_reservedSMEM_offset_0_alias:
	.zero		0
	.zero		64


//--------------------- .nv.global                --------------------------
	.section	.nv.global,"aw",@nobits
	.align	4
.nv.global:
	.type		dev_noVars,@object
	.size		dev_noVars,(dev_conflict - dev_noVars)
dev_noVars:
	.zero		4
	.type		dev_conflict,@object
	.size		dev_conflict,(dev_currentNoGoods - dev_conflict)
dev_conflict:
	.zero		4
	.type		dev_currentNoGoods,@object
	.size		dev_currentNoGoods,(dev_varsYetToBeAssigned - dev_currentNoGoods)
dev_currentNoGoods:
	.zero		4
	.type		dev_varsYetToBeAssigned,@object
	.size		dev_varsYetToBeAssigned,(dev_noNoGoods - dev_varsYetToBeAssigned)
dev_varsYetToBeAssigned:
	.zero		4
	.type		dev_noNoGoods,@object
	.size		dev_noNoGoods,(.L_1 - dev_noNoGoods)
dev_noNoGoods:
	.zero		4
.L_1:


//--------------------- .nv.constant0._Z26removeNoGoodSetsContainingPiS_S_S_ --------------------------
	.section	.nv.constant0._Z26removeNoGoodSetsContainingPiS_S_S_,"a",@progbits
	.sectionflags	@""
	.align	4
.nv.constant0._Z26removeNoGoodSetsContainingPiS_S_S_:
	.zero		928


//--------------------- .nv.constant0._Z16pureLiteralCheckPiS_S_ --------------------------
	.section	.nv.constant0._Z16pureLiteralCheckPiS_S_,"a",@progbits
	.sectionflags	@""
	.align	4
.nv.constant0._Z16pureLiteralCheckPiS_S_:
	.zero		920


//--------------------- SYMBOLS --------------------------

	.type		.nv.reservedSmem.offset0,@object
	.size		.nv.reservedSmem.offset0,0x4
	.type		vprintf,@function
